	.headerflags	@"EF_CUDA_TEXMODE_UNIFIED EF_CUDA_64BIT_ADDRESS EF_CUDA_ACCELERATORS EF_CUDA_SM90 EF_CUDA_VIRTUAL_SM(EF_CUDA_SM90)"
	.elftype	@"ET_EXEC"


//--------------------- .nv.info                  --------------------------
	.section	.nv.info,"",@"SHT_CUDA_INFO"
	.align	4


	//----- nvinfo : EIATTR_REGCOUNT
	.align		4
        /*0000*/ 	.byte	0x04, 0x2f
        /*0002*/ 	.short	(.L_1 - .L_0)
	.align		4
.L_0:
        /*0004*/ 	.word	index@(triton_poi_fused__native_batch_norm_legit_no_training_add_mul_sigmoid_27)
        /*0008*/ 	.word	0x00000017


	//----- nvinfo : EIATTR_MIN_STACK_SIZE
	.align		4
.L_1:
        /*000c*/ 	.byte	0x04, 0x12
        /*000e*/ 	.short	(.L_3 - .L_2)
	.align		4
.L_2:
        /*0010*/ 	.word	index@(triton_poi_fused__native_batch_norm_legit_no_training_add_mul_sigmoid_27)
        /*0014*/ 	.word	0x00000000


	//----- nvinfo : EIATTR_FRAME_SIZE
	.align		4
.L_3:
        /*0018*/ 	.byte	0x04, 0x11
        /*001a*/ 	.short	(.L_5 - .L_4)
	.align		4
.L_4:
        /*001c*/ 	.word	index@(triton_poi_fused__native_batch_norm_legit_no_training_add_mul_sigmoid_27)
        /*0020*/ 	.word	0x00000000


	//----- nvinfo : EIATTR_MIN_STACK_SIZE
	.align		4
.L_5:
        /*0024*/ 	.byte	0x04, 0x12
        /*0026*/ 	.short	(.L_7 - .L_6)
	.align		4
.L_6:
        /*0028*/ 	.word	index@(triton_poi_fused__native_batch_norm_legit_no_training_add_mul_sigmoid_27)
        /*002c*/ 	.word	0x00000000
.L_7:


//--------------------- .nv.info.triton_poi_fused__native_batch_norm_legit_no_training_add_mul_sigmoid_27 --------------------------
	.section	.nv.info.triton_poi_fused__native_batch_norm_legit_no_training_add_mul_sigmoid_27,"",@"SHT_CUDA_INFO"
	.sectionflags	@""
	.align	4


	//----- nvinfo : EIATTR_CUDA_API_VERSION
	.align		4
        /*0000*/ 	.byte	0x04, 0x37
        /*0002*/ 	.short	(.L_9 - .L_8)
.L_8:
        /*0004*/ 	.word	0x0000007c


	//----- nvinfo : EIATTR_KPARAM_INFO
	.align		4
.L_9:
        /*0008*/ 	.byte	0x04, 0x17
        /*000a*/ 	.short	(.L_11 - .L_10)
.L_10:
        /*000c*/ 	.word	0x00000000
        /*0010*/ 	.short	0x0005
        /*0012*/ 	.short	0x0024
        /*0014*/ 	.byte	0x00, 0xf0, 0x11, 0x00


	//----- nvinfo : EIATTR_KPARAM_INFO
	.align		4
.L_11:
        /*0018*/ 	.byte	0x04, 0x17
        /*001a*/ 	.short	(.L_13 - .L_12)
.L_12:
        /*001c*/ 	.word	0x00000000
        /*0020*/ 	.short	0x0004
        /*0022*/ 	.short	0x0020
        /*0024*/ 	.byte	0x00, 0xf0, 0x11, 0x00


	//----- nvinfo : EIATTR_KPARAM_INFO
	.align		4
.L_13:
        /*0028*/ 	.byte	0x04, 0x17
        /*002a*/ 	.short	(.L_15 - .L_14)
.L_14:
        /*002c*/ 	.word	0x00000000
        /*0030*/ 	.short	0x0003
        /*0032*/ 	.short	0x0018
        /*0034*/ 	.byte	0x00, 0xf4, 0x21, 0x00


	//----- nvinfo : EIATTR_KPARAM_INFO
	.align		4
.L_15:
        /*0038*/ 	.byte	0x04, 0x17
        /*003a*/ 	.short	(.L_17 - .L_16)
.L_16:
        /*003c*/ 	.word	0x00000000
        /*0040*/ 	.short	0x0002
        /*0042*/ 	.short	0x0010
        /*0044*/ 	.byte	0x00, 0xf4, 0x21, 0x00


	//----- nvinfo : EIATTR_KPARAM_INFO
	.align		4
.L_17:
        /*0048*/ 	.byte	0x04, 0x17
        /*004a*/ 	.short	(.L_19 - .L_18)
.L_18:
        /*004c*/ 	.word	0x00000000
        /*0050*/ 	.short	0x0001
        /*0052*/ 	.short	0x0008
        /*0054*/ 	.byte	0x00, 0xf4, 0x21, 0x00


	//----- nvinfo : EIATTR_KPARAM_INFO
	.align		4
.L_19:
        /*0058*/ 	.byte	0x04, 0x17
        /*005a*/ 	.short	(.L_21 - .L_20)
.L_20:
        /*005c*/ 	.word	0x00000000
        /*0060*/ 	.short	0x0000
        /*0062*/ 	.short	0x0000
        /*0064*/ 	.byte	0x00, 0xf4, 0x21, 0x00


	//----- nvinfo : EIATTR_SPARSE_MMA_MASK
	.align		4
.L_21:
        /*0068*/ 	.byte	0x03, 0x50
        /*006a*/ 	.short	0x0000


	//----- nvinfo : EIATTR_MAXREG_COUNT
	.align		4
        /*006c*/ 	.byte	0x03, 0x1b
        /*006e*/ 	.short	0x00ff


	//----- nvinfo : EIATTR_EXIT_INSTR_OFFSETS
	.align		4
        /*0070*/ 	.byte	0x04, 0x1c
        /*0072*/ 	.short	(.L_23 - .L_22)


	//   ....[0]....
.L_22:
        /*0074*/ 	.word	0x00000370


	//   ....[1]....
        /*0078*/ 	.word	0x00000430


	//----- nvinfo : EIATTR_REQNTID
	.align		4
.L_23:
        /*007c*/ 	.byte	0x04, 0x10
        /*007e*/ 	.short	(.L_25 - .L_24)
.L_24:
        /*0080*/ 	.word	0x00000080
        /*0084*/ 	.word	0x00000001
        /*0088*/ 	.word	0x00000001


	//----- nvinfo : EIATTR_CBANK_PARAM_SIZE
	.align		4
.L_25:
        /*008c*/ 	.byte	0x03, 0x19
        /*008e*/ 	.short	0x0028


	//----- nvinfo : EIATTR_PARAM_CBANK
	.align		4
        /*0090*/ 	.byte	0x04, 0x0a
        /*0092*/ 	.short	(.L_27 - .L_26)
	.align		4
.L_26:
        /*0094*/ 	.word	index@(.nv.constant0.triton_poi_fused__native_batch_norm_legit_no_training_add_mul_sigmoid_27)
        /*0098*/ 	.short	0x0210
        /*009a*/ 	.short	0x0028


	//----- nvinfo : EIATTR_SW_WAR
	.align		4
.L_27:
        /*009c*/ 	.byte	0x04, 0x36
        /*009e*/ 	.short	(.L_29 - .L_28)
.L_28:
        /*00a0*/ 	.word	0x00000008
.L_29:


//--------------------- .nv.callgraph             --------------------------
	.section	.nv.callgraph,"",@"SHT_CUDA_CALLGRAPH"
	.align	4
	.sectionentsize	8
	.align		4
        /*0000*/ 	.word	0x00000000
	.align		4
        /*0004*/ 	.word	0xffffffff
	.align		4
        /*0008*/ 	.word	0x00000000
	.align		4
        /*000c*/ 	.word	0xfffffffe
	.align		4
        /*0010*/ 	.word	0x00000000
	.align		4
        /*0014*/ 	.word	0xfffffffd
	.align		4
        /*0018*/ 	.word	0x00000000
	.align		4
        /*001c*/ 	.word	0xfffffffc


//--------------------- .text.triton_poi_fused__native_batch_norm_legit_no_training_add_mul_sigmoid_27 --------------------------
	.section	.text.triton_poi_fused__native_batch_norm_legit_no_training_add_mul_sigmoid_27,"ax",@progbits
	.sectionflags	@"SHF_BARRIERS=1"
	.align	128
        .global         triton_poi_fused__native_batch_norm_legit_no_training_add_mul_sigmoid_27
        .type           triton_poi_fused__native_batch_norm_legit_no_training_add_mul_sigmoid_27,@function
        .size           triton_poi_fused__native_batch_norm_legit_no_training_add_mul_sigmoid_27,(.L_x_1 - triton_poi_fused__native_batch_norm_legit_no_training_add_mul_sigmoid_27)
        .other          triton_poi_fused__native_batch_norm_legit_no_training_add_mul_sigmoid_27,@"STO_CUDA_ENTRY STV_DEFAULT"
triton_poi_fused__native_batch_norm_legit_no_training_add_mul_sigmoid_27:
.text.triton_poi_fused__native_batch_norm_legit_no_training_add_mul_sigmoid_27:
[----:B------:R-:W0:Y:S01]  /*0000*/  LDC R1, c[0x0][0x28] ;  /* 0x00000a00ff017b82 */ /* 0x000e220000000800 */
[----:B------:R-:W1:Y:S07]  /*0010*/  S2R R0, SR_TID.X ;  /* 0x0000000000007919 */ /* 0x000e6e0000002100 */
[----:B------:R-:W2:Y:S01]  /*0020*/  LDC.64 R10, c[0x0][0x210] ;  /* 0x00008400ff0a7b82 */ /* 0x000ea20000000a00 */
[----:B------:R-:W-:Y:S01]  /*0030*/  ULDC.64 UR6, c[0x0][0x208] ;  /* 0x0000820000067ab9 */ /* 0x000fe20000000a00 */
[----:B------:R-:W3:Y:S01]  /*0040*/  S2R R2, SR_CTAID.Y ;  /* 0x0000000000027919 */ /* 0x000ee20000002600 */
[----:B------:R-:W4:Y:S05]  /*0050*/  S2R R8, SR_CTAID.X ;  /* 0x0000000000087919 */ /* 0x000f2a0000002500 */
[----:B------:R-:W5:Y:S08]  /*0060*/  LDC.64 R12, c[0x0][0x218] ;  /* 0x00008600ff0c7b82 */ /* 0x000f700000000a00 */
[----:B------:R-:W5:Y:S01]  /*0070*/  LDC.64 R6, c[0x0][0x220] ;  /* 0x00008800ff067b82 */ /* 0x000f620000000a00 */
[----:B-1----:R-:W-:Y:S01]  /*0080*/  SHF.R.U32.HI R3, RZ, 0x5, R0 ;  /* 0x00000005ff037819 */ /* 0x002fe20000011600 */
[----:B---3--:R-:W-:Y:S01]  /*0090*/  IMAD.SHL.U32 R4, R2, 0x4, RZ ;  /* 0x0000000402047824 */ /* 0x008fe200078e00ff */
[----:B------:R-:W-:-:S02]  /*00a0*/  SHF.R.S32.HI R14, RZ, 0x1d, R2 ;  /* 0x0000001dff0e7819 */ /* 0x000fc40000011402 */
[----:B------:R-:W-:Y:S01]  /*00b0*/  SGXT.U32 R2, R3, 0x2 ;  /* 0x000000020302781a */ /* 0x000fe20000000000 */
[----:B----4-:R-:W-:Y:S01]  /*00c0*/  IMAD.SHL.U32 R8, R8, 0x40, RZ ;  /* 0x0000004008087824 */ /* 0x010fe200078e00ff */
[----:B------:R-:W-:Y:S01]  /*00d0*/  SGXT R14, R14, 0x1 ;  /* 0x000000010e0e781a */ /* 0x000fe20000000200 */
[----:B------:R-:W-:Y:S01]  /*00e0*/  IMAD.SHL.U32 R3, R0, 0x2, RZ ;  /* 0x0000000200037824 */ /* 0x000fe200078e00ff */
[----:B------:R-:W-:-:S04]  /*00f0*/  LOP3.LUT R5, R4, R2, RZ, 0xfc, !PT ;  /* 0x0000000204057212 */ /* 0x000fc800078efcff */
[----:B------:R-:W-:Y:S02]  /*0100*/  LEA.HI R9, R14, R5, RZ, 0x4 ;  /* 0x000000050e097211 */ /* 0x000fe400078f20ff */
[----:B------:R-:W-:Y:S02]  /*0110*/  LOP3.LUT R14, R8, 0x3e, R3, 0xf8, !PT ;  /* 0x0000003e080e7812 */ /* 0x000fe400078ef803 */
[----:B------:R-:W-:Y:S02]  /*0120*/  SHF.R.S32.HI R9, RZ, 0x4, R9 ;  /* 0x00000004ff097819 */ /* 0x000fe40000011409 */
[----:B------:R-:W-:Y:S01]  /*0130*/  ISETP.GE.AND P0, PT, R14, 0x30, PT ;  /* 0x000000300e00780c */ /* 0x000fe20003f06270 */
[--C-:B------:R-:W-:Y:S02]  /*0140*/  IMAD R19, R5, 0x30, R14.reuse ;  /* 0x0000003005137824 */ /* 0x100fe400078e020e */
[----:B------:R-:W-:Y:S01]  /*0150*/  IMAD R9, R9, 0x30, R14 ;  /* 0x0000003009097824 */ /* 0x000fe200078e020e */
[----:B------:R-:W-:Y:S01]  /*0160*/  ISETP.LT.AND P0, PT, R5, 0x40, !P0 ;  /* 0x000000400500780c */ /* 0x000fe20004701270 */
[----:B--2---:R-:W-:Y:S01]  /*0170*/  IMAD.WIDE R14, R19, 0x4, R10 ;  /* 0x00000004130e7825 */ /* 0x004fe200078e020a */
[----:B------:R-:W-:-:S03]  /*0180*/  CS2R R10, SRZ ;  /* 0x00000000000a7805 */ /* 0x000fc6000001ff00 */
[----:B-----5:R-:W-:Y:S01]  /*0190*/  IMAD.WIDE R16, R9, 0x4, R12 ;  /* 0x0000000409107825 */ /* 0x020fe200078e020c */
[----:B------:R-:W-:-:S03]  /*01a0*/  CS2R R12, SRZ ;  /* 0x00000000000c7805 */ /* 0x000fc6000001ff00 */
[----:B0-----:R-:W-:Y:S01]  /*01b0*/  IMAD.WIDE R18, R19, 0x4, R6 ;  /* 0x0000000413127825 */ /* 0x001fe200078e0206 */
[----:B------:R-:W-:-:S03]  /*01c0*/  CS2R R6, SRZ ;  /* 0x0000000000067805 */ /* 0x000fc6000001ff00 */
[----:B------:R-:W2:Y:S04]  /*01d0*/  @P0 LDG.E.EL.64 R12, desc[UR6][R14.64] ;  /* 0x000000060e0c0981 */ /* 0x000ea8000c2e1b00 */
[----:B------:R-:W2:Y:S04]  /*01e0*/  @P0 LDG.E.EL.64 R6, desc[UR6][R18.64] ;  /* 0x0000000612060981 */ /* 0x000ea8000c2e1b00 */
[----:B------:R-:W2:Y:S01]  /*01f0*/  @P0 LDG.E.EL.64 R10, desc[UR6][R16.64] ;  /* 0x00000006100a0981 */ /* 0x000ea2000c2e1b00 */
[----:B------:R-:W0:Y:S01]  /*0200*/  S2UR UR5, SR_CgaCtaId ;  /* 0x00000000000579c3 */ /* 0x000e220000008800 */
[----:B------:R-:W-:Y:S01]  /*0210*/  SHF.R.U32.HI R5, RZ, 0x1, R0 ;  /* 0x00000001ff057819 */ /* 0x000fe20000011600 */
[----:B------:R-:W-:Y:S01]  /*0220*/  IMAD.SHL.U32 R9, R0, 0x8, RZ ;  /* 0x0000000800097824 */ /* 0x000fe200078e00ff */
[----:B------:R-:W-:Y:S01]  /*0230*/  UMOV UR4, 0x400 ;  /* 0x0000040000047882 */ /* 0x000fe20000000000 */
[----:B------:R-:W-:-:S02]  /*0240*/  LOP3.LUT R4, R4, 0x2, R3, 0xf8, !PT ;  /* 0x0000000204047812 */ /* 0x000fc400078ef803 */
[----:B------:R-:W-:Y:S02]  /*0250*/  SGXT.U32 R5, R5, 0x6 ;  /* 0x000000060505781a */ /* 0x000fe40000000000 */
[----:B------:R-:W-:Y:S02]  /*0260*/  LOP3.LUT R20, R9, 0xf8, RZ, 0xc0, !PT ;  /* 0x000000f809147812 */ /* 0x000fe400078ec0ff */
[----:B------:R-:W-:Y:S02]  /*0270*/  LOP3.LUT R8, R8, R5, RZ, 0xfc, !PT ;  /* 0x0000000508087212 */ /* 0x000fe400078efcff */
[----:B------:R-:W-:Y:S02]  /*0280*/  LOP3.LUT R2, R2, 0xf8, R9, 0xf8, !PT ;  /* 0x000000f802027812 */ /* 0x000fe400078ef809 */
[----:B------:R-:W-:Y:S02]  /*0290*/  ISETP.GE.AND P0, PT, R8, 0x30, PT ;  /* 0x000000300800780c */ /* 0x000fe40003f06270 */
[----:B------:R-:W-:-:S02]  /*02a0*/  LOP3.LUT R0, R0, 0x7e, RZ, 0xc0, !PT ;  /* 0x0000007e00007812 */ /* 0x000fc400078ec0ff */
[----:B------:R-:W-:Y:S02]  /*02b0*/  ISETP.LT.AND P0, PT, R4, 0x40, !P0 ;  /* 0x000000400400780c */ /* 0x000fe40004701270 */
[----:B------:R-:W-:Y:S01]  /*02c0*/  LOP3.LUT R9, R9, 0x3f8, RZ, 0xc0, !PT ;  /* 0x000003f809097812 */ /* 0x000fe200078ec0ff */
[----:B0-----:R-:W-:-:S06]  /*02d0*/  UPRMT UR4, UR5, 0x654, UR4 ;  /* 0x0000065405047896 */ /* 0x001fcc0008000004 */
[----:B------:R-:W-:Y:S02]  /*02e0*/  LEA R5, R20, UR4, 0x1 ;  /* 0x0000000414057c11 */ /* 0x000fe4000f8e08ff */
[----:B------:R-:W-:-:S03]  /*02f0*/  LEA R0, R0, UR4, 0x2 ;  /* 0x0000000400007c11 */ /* 0x000fc6000f8e10ff */
[----:B------:R-:W-:Y:S02]  /*0300*/  IMAD R2, R2, 0x4, R5 ;  /* 0x0000000402027824 */ /* 0x000fe400078e0205 */
[----:B------:R-:W-:Y:S02]  /*0310*/  IMAD.IADD R0, R0, 0x1, R9 ;  /* 0x0000000100007824 */ /* 0x000fe400078e0209 */
[----:B--2---:R-:W-:Y:S01]  /*0320*/  FFMA R6, R10, R12, R6 ;  /* 0x0000000c0a067223 */ /* 0x004fe20000000006 */
[----:B------:R-:W-:-:S04]  /*0330*/  FFMA R7, R11, R13, R7 ;  /* 0x0000000d0b077223 */ /* 0x000fc80000000007 */
[----:B------:R0:W-:Y:S04]  /*0340*/  STS [R2], R6 ;  /* 0x0000000602007388 */ /* 0x0001e80000000800 */
[----:B------:R0:W-:Y:S01]  /*0350*/  STS [R2+0x18], R7 ;  /* 0x0000180702007388 */ /* 0x0001e20000000800 */
[----:B------:R-:W-:Y:S06]  /*0360*/  BAR.SYNC.DEFER_BLOCKING 0x0 ;  /* 0x0000000000007b1d */ /* 0x000fec0000010000 */
[----:B0-----:R-:W-:Y:S05]  /*0370*/  @!P0 EXIT ;  /* 0x000000000000894d */ /* 0x001fea0003800000 */
[----:B------:R-:W0:Y:S01]  /*0380*/  LDS.64 R10, [R0] ;  /* 0x00000000000a7984 */ /* 0x000e220000000a00 */
[----:B------:R-:W-:Y:S01]  /*0390*/  SHF.R.S32.HI R5, RZ, 0x1f, R4 ;  /* 0x0000001fff057819 */ /* 0x000fe20000011404 */
[----:B------:R-:W1:Y:S03]  /*03a0*/  LDC.64 R2, c[0x0][0x228] ;  /* 0x00008a00ff027b82 */ /* 0x000e660000000a00 */
[----:B------:R-:W-:-:S04]  /*03b0*/  LEA.HI R5, R5, R4, RZ, 0x4 ;  /* 0x0000000405057211 */ /* 0x000fc800078f20ff */
[----:B------:R-:W-:Y:S02]  /*03c0*/  LOP3.LUT R7, R5, 0xfffffff0, RZ, 0xc0, !PT ;  /* 0xfffffff005077812 */ /* 0x000fe400078ec0ff */
[----:B------:R-:W-:-:S03]  /*03d0*/  SHF.R.S32.HI R5, RZ, 0x4, R5 ;  /* 0x00000004ff057819 */ /* 0x000fc60000011405 */
[----:B------:R-:W-:-:S04]  /*03e0*/  IMAD.IADD R7, R4, 0x1, -R7 ;  /* 0x0000000104077824 */ /* 0x000fc800078e0a07 */
[----:B------:R-:W-:-:S04]  /*03f0*/  IMAD R8, R8, 0x10, R7 ;  /* 0x0000001008087824 */ /* 0x000fc800078e0207 */
[----:B------:R-:W-:-:S04]  /*0400*/  IMAD R5, R5, 0x300, R8 ;  /* 0x0000030005057824 */ /* 0x000fc800078e0208 */
[----:B-1----:R-:W-:-:S05]  /*0410*/  IMAD.WIDE R2, R5, 0x4, R2 ;  /* 0x0000000405027825 */ /* 0x002fca00078e0202 */
[----:B0-----:R-:W-:Y:S01]  /*0420*/  STG.E.64 desc[UR6][R2.64], R10 ;  /* 0x0000000a02007986 */ /* 0x001fe2000c101b06 */
[----:B------:R-:W-:Y:S05]  /*0430*/  EXIT ;  /* 0x000000000000794d */ /* 0x000fea0003800000 */
.L_x_0:
[----:B------:R-:W-:-:S00]  /*0440*/  BRA `(.L_x_0) ;  /* 0xfffffffc00fc7947 */ /* 0x000fc0000383ffff */
[----:B------:R-:W-:-:S00]  /*0450*/  NOP ;  /* 0x0000000000007918 */ /* 0x000fc00000000000 */
        /* <DEDUP_REMOVED lines=10> */
.L_x_1:


//--------------------- .nv.shared.triton_poi_fused__native_batch_norm_legit_no_training_add_mul_sigmoid_27 --------------------------
	.section	.nv.shared.triton_poi_fused__native_batch_norm_legit_no_training_add_mul_sigmoid_27,"aw",@nobits
	.sectionflags	@""
	.align	16
	.zero		1024


//--------------------- .nv.constant0.triton_poi_fused__native_batch_norm_legit_no_training_add_mul_sigmoid_27 --------------------------
	.section	.nv.constant0.triton_poi_fused__native_batch_norm_legit_no_training_add_mul_sigmoid_27,"a",@progbits
	.sectionflags	@""
	.align	4
.nv.constant0.triton_poi_fused__native_batch_norm_legit_no_training_add_mul_sigmoid_27:
	.zero		568
